//
// Generated by NVIDIA NVVM Compiler
//
// Compiler Build ID: CL-36424714
// Cuda compilation tools, release 13.0, V13.0.88
// Based on NVVM 20.0.0
//

.version 9.0
.target sm_100
.address_size 64

	// .globl	_Z11matMulTiledPKfS0_Pfi
// _ZZ11matMulTiledPKfS0_PfiE2As has been demoted
// _ZZ11matMulTiledPKfS0_PfiE2Bs has been demoted

.visible .entry _Z11matMulTiledPKfS0_Pfi(
	.param .u64 .ptr .align 1 _Z11matMulTiledPKfS0_Pfi_param_0,
	.param .u64 .ptr .align 1 _Z11matMulTiledPKfS0_Pfi_param_1,
	.param .u64 .ptr .align 1 _Z11matMulTiledPKfS0_Pfi_param_2,
	.param .u32 _Z11matMulTiledPKfS0_Pfi_param_3
)
{
	.reg .pred 	%p<8>;
	.reg .b32 	%r<43>;
	.reg .b32 	%f<63>;
	.reg .b64 	%rd<13>;
	// demoted variable
	.shared .align 4 .b8 _ZZ11matMulTiledPKfS0_PfiE2As[1024];
	// demoted variable
	.shared .align 4 .b8 _ZZ11matMulTiledPKfS0_PfiE2Bs[1024];
	ld.param.u64 	%rd3, [_Z11matMulTiledPKfS0_Pfi_param_0];
	ld.param.u64 	%rd4, [_Z11matMulTiledPKfS0_Pfi_param_1];
	ld.param.u64 	%rd5, [_Z11matMulTiledPKfS0_Pfi_param_2];
	ld.param.u32 	%r24, [_Z11matMulTiledPKfS0_Pfi_param_3];
	mov.u32 	%r38, %tid.x;
	mov.u32 	%r40, %tid.y;
	mov.u32 	%r25, %ctaid.y;
	shl.b32 	%r26, %r25, 4;
	add.s32 	%r3, %r26, %r40;
	mov.u32 	%r27, %ctaid.x;
	shl.b32 	%r4, %r27, 4;
	add.s32 	%r5, %r4, %r38;
	setp.lt.s32 	%p1, %r24, 1;
	mov.f32 	%f62, 0f00000000;
	@%p1 bra 	$L__BB0_7;
	add.s32 	%r28, %r24, 15;
	shr.u32 	%r29, %r28, 4;
	shl.b32 	%r30, %r40, 6;
	mov.u32 	%r31, _ZZ11matMulTiledPKfS0_PfiE2As;
	add.s32 	%r6, %r31, %r30;
	shl.b32 	%r32, %r38, 2;
	add.s32 	%r7, %r6, %r32;
	mov.u32 	%r33, _ZZ11matMulTiledPKfS0_PfiE2Bs;
	add.s32 	%r9, %r33, %r32;
	add.s32 	%r8, %r9, %r30;
	neg.s32 	%r42, %r29;
	mad.lo.s32 	%r34, %r40, %r24, %r38;
	add.s32 	%r41, %r34, %r4;
	shl.b32 	%r12, %r24, 4;
	mad.lo.s32 	%r39, %r24, %r3, %r38;
	cvta.to.global.u64 	%rd1, %rd3;
	cvta.to.global.u64 	%rd2, %rd4;
	mov.f32 	%f62, 0f00000000;
$L__BB0_2:
	setp.ge.u32 	%p2, %r3, %r24;
	setp.ge.s32 	%p3, %r38, %r24;
	mov.f32 	%f60, 0f00000000;
	or.pred  	%p4, %p2, %p3;
	@%p4 bra 	$L__BB0_4;
	mul.wide.u32 	%rd6, %r39, 4;
	add.s64 	%rd7, %rd1, %rd6;
	ld.global.f32 	%f60, [%rd7];
$L__BB0_4:
	st.shared.f32 	[%r7], %f60;
	mov.f32 	%f61, 0f00000000;
	max.s32 	%r35, %r5, %r40;
	setp.ge.s32 	%p5, %r35, %r24;
	@%p5 bra 	$L__BB0_6;
	mul.wide.s32 	%rd8, %r41, 4;
	add.s64 	%rd9, %rd2, %rd8;
	ld.global.f32 	%f61, [%rd9];
$L__BB0_6:
	st.shared.f32 	[%r8], %f61;
	bar.sync 	0;
	ld.shared.f32 	%f12, [%r6];
	ld.shared.f32 	%f13, [%r9];
	fma.rn.f32 	%f14, %f12, %f13, %f62;
	ld.shared.f32 	%f15, [%r6+4];
	ld.shared.f32 	%f16, [%r9+64];
	fma.rn.f32 	%f17, %f15, %f16, %f14;
	ld.shared.f32 	%f18, [%r6+8];
	ld.shared.f32 	%f19, [%r9+128];
	fma.rn.f32 	%f20, %f18, %f19, %f17;
	ld.shared.f32 	%f21, [%r6+12];
	ld.shared.f32 	%f22, [%r9+192];
	fma.rn.f32 	%f23, %f21, %f22, %f20;
	ld.shared.f32 	%f24, [%r6+16];
	ld.shared.f32 	%f25, [%r9+256];
	fma.rn.f32 	%f26, %f24, %f25, %f23;
	ld.shared.f32 	%f27, [%r6+20];
	ld.shared.f32 	%f28, [%r9+320];
	fma.rn.f32 	%f29, %f27, %f28, %f26;
	ld.shared.f32 	%f30, [%r6+24];
	ld.shared.f32 	%f31, [%r9+384];
	fma.rn.f32 	%f32, %f30, %f31, %f29;
	ld.shared.f32 	%f33, [%r6+28];
	ld.shared.f32 	%f34, [%r9+448];
	fma.rn.f32 	%f35, %f33, %f34, %f32;
	ld.shared.f32 	%f36, [%r6+32];
	ld.shared.f32 	%f37, [%r9+512];
	fma.rn.f32 	%f38, %f36, %f37, %f35;
	ld.shared.f32 	%f39, [%r6+36];
	ld.shared.f32 	%f40, [%r9+576];
	fma.rn.f32 	%f41, %f39, %f40, %f38;
	ld.shared.f32 	%f42, [%r6+40];
	ld.shared.f32 	%f43, [%r9+640];
	fma.rn.f32 	%f44, %f42, %f43, %f41;
	ld.shared.f32 	%f45, [%r6+44];
	ld.shared.f32 	%f46, [%r9+704];
	fma.rn.f32 	%f47, %f45, %f46, %f44;
	ld.shared.f32 	%f48, [%r6+48];
	ld.shared.f32 	%f49, [%r9+768];
	fma.rn.f32 	%f50, %f48, %f49, %f47;
	ld.shared.f32 	%f51, [%r6+52];
	ld.shared.f32 	%f52, [%r9+832];
	fma.rn.f32 	%f53, %f51, %f52, %f50;
	ld.shared.f32 	%f54, [%r6+56];
	ld.shared.f32 	%f55, [%r9+896];
	fma.rn.f32 	%f56, %f54, %f55, %f53;
	ld.shared.f32 	%f57, [%r6+60];
	ld.shared.f32 	%f58, [%r9+960];
	fma.rn.f32 	%f62, %f57, %f58, %f56;
	bar.sync 	0;
	add.s32 	%r42, %r42, 1;
	setp.ne.s32 	%p6, %r42, 0;
	add.s32 	%r41, %r41, %r12;
	add.s32 	%r40, %r40, 16;
	add.s32 	%r39, %r39, 16;
	add.s32 	%r38, %r38, 16;
	@%p6 bra 	$L__BB0_2;
$L__BB0_7:
	max.s32 	%r36, %r3, %r5;
	setp.ge.s32 	%p7, %r36, %r24;
	@%p7 bra 	$L__BB0_9;
	mad.lo.s32 	%r37, %r24, %r3, %r5;
	cvta.to.global.u64 	%rd10, %rd5;
	mul.wide.s32 	%rd11, %r37, 4;
	add.s64 	%rd12, %rd10, %rd11;
	st.global.f32 	[%rd12], %f62;
$L__BB0_9:
	ret;

}
	// .globl	_Z10left_scalePKfPfS0_i
.visible .entry _Z10left_scalePKfPfS0_i(
	.param .u64 .ptr .align 1 _Z10left_scalePKfPfS0_i_param_0,
	.param .u64 .ptr .align 1 _Z10left_scalePKfPfS0_i_param_1,
	.param .u64 .ptr .align 1 _Z10left_scalePKfPfS0_i_param_2,
	.param .u32 _Z10left_scalePKfPfS0_i_param_3
)
{
	.reg .pred 	%p<2>;
	.reg .b32 	%r<12>;
	.reg .b32 	%f<4>;
	.reg .b64 	%rd<12>;

	ld.param.u64 	%rd1, [_Z10left_scalePKfPfS0_i_param_0];
	ld.param.u64 	%rd2, [_Z10left_scalePKfPfS0_i_param_1];
	ld.param.u64 	%rd3, [_Z10left_scalePKfPfS0_i_param_2];
	ld.param.u32 	%r3, [_Z10left_scalePKfPfS0_i_param_3];
	mov.u32 	%r4, %ctaid.y;
	mov.u32 	%r5, %ntid.y;
	mov.u32 	%r6, %tid.y;
	mad.lo.s32 	%r1, %r4, %r5, %r6;
	mov.u32 	%r7, %ctaid.x;
	mov.u32 	%r8, %ntid.x;
	mov.u32 	%r9, %tid.x;
	mad.lo.s32 	%r2, %r7, %r8, %r9;
	max.s32 	%r10, %r1, %r2;
	setp.ge.s32 	%p1, %r10, %r3;
	@%p1 bra 	$L__BB1_2;
	cvta.to.global.u64 	%rd4, %rd3;
	cvta.to.global.u64 	%rd5, %rd1;
	cvta.to.global.u64 	%rd6, %rd2;
	mad.lo.s32 	%r11, %r3, %r1, %r2;
	mul.wide.u32 	%rd7, %r1, 4;
	add.s64 	%rd8, %rd4, %rd7;
	ld.global.f32 	%f1, [%rd8];
	mul.wide.s32 	%rd9, %r11, 4;
	add.s64 	%rd10, %rd5, %rd9;
	ld.global.f32 	%f2, [%rd10];
	mul.f32 	%f3, %f1, %f2;
	add.s64 	%rd11, %rd6, %rd9;
	st.global.f32 	[%rd11], %f3;
$L__BB1_2:
	ret;

}
	// .globl	_Z11right_scalePKfPfS0_i
.visible .entry _Z11right_scalePKfPfS0_i(
	.param .u64 .ptr .align 1 _Z11right_scalePKfPfS0_i_param_0,
	.param .u64 .ptr .align 1 _Z11right_scalePKfPfS0_i_param_1,
	.param .u64 .ptr .align 1 _Z11right_scalePKfPfS0_i_param_2,
	.param .u32 _Z11right_scalePKfPfS0_i_param_3
)
{
	.reg .pred 	%p<2>;
	.reg .b32 	%r<12>;
	.reg .b32 	%f<4>;
	.reg .b64 	%rd<12>;

	ld.param.u64 	%rd1, [_Z11right_scalePKfPfS0_i_param_0];
	ld.param.u64 	%rd2, [_Z11right_scalePKfPfS0_i_param_1];
	ld.param.u64 	%rd3, [_Z11right_scalePKfPfS0_i_param_2];
	ld.param.u32 	%r3, [_Z11right_scalePKfPfS0_i_param_3];
	mov.u32 	%r4, %ctaid.y;
	mov.u32 	%r5, %ntid.y;
	mov.u32 	%r6, %tid.y;
	mad.lo.s32 	%r1, %r4, %r5, %r6;
	mov.u32 	%r7, %ctaid.x;
	mov.u32 	%r8, %ntid.x;
	mov.u32 	%r9, %tid.x;
	mad.lo.s32 	%r2, %r7, %r8, %r9;
	max.s32 	%r10, %r1, %r2;
	setp.ge.s32 	%p1, %r10, %r3;
	@%p1 bra 	$L__BB2_2;
	cvta.to.global.u64 	%rd4, %rd1;
	cvta.to.global.u64 	%rd5, %rd3;
	cvta.to.global.u64 	%rd6, %rd2;
	mad.lo.s32 	%r11, %r3, %r1, %r2;
	mul.wide.s32 	%rd7, %r11, 4;
	add.s64 	%rd8, %rd4, %rd7;
	ld.global.f32 	%f1, [%rd8];
	mul.wide.s32 	%rd9, %r2, 4;
	add.s64 	%rd10, %rd5, %rd9;
	ld.global.f32 	%f2, [%rd10];
	mul.f32 	%f3, %f1, %f2;
	add.s64 	%rd11, %rd6, %rd7;
	st.global.f32 	[%rd11], %f3;
$L__BB2_2:
	ret;

}
	// .globl	_Z14combine_resultPfPKfS1_S1_i
.visible .entry _Z14combine_resultPfPKfS1_S1_i(
	.param .u64 .ptr .align 1 _Z14combine_resultPfPKfS1_S1_i_param_0,
	.param .u64 .ptr .align 1 _Z14combine_resultPfPKfS1_S1_i_param_1,
	.param .u64 .ptr .align 1 _Z14combine_resultPfPKfS1_S1_i_param_2,
	.param .u64 .ptr .align 1 _Z14combine_resultPfPKfS1_S1_i_param_3,
	.param .u32 _Z14combine_resultPfPKfS1_S1_i_param_4
)
{
	.reg .pred 	%p<3>;
	.reg .b32 	%r<12>;
	.reg .b32 	%f<9>;
	.reg .b64 	%rd<15>;

	ld.param.u64 	%rd1, [_Z14combine_resultPfPKfS1_S1_i_param_0];
	ld.param.u64 	%rd2, [_Z14combine_resultPfPKfS1_S1_i_param_1];
	ld.param.u64 	%rd3, [_Z14combine_resultPfPKfS1_S1_i_param_2];
	ld.param.u64 	%rd4, [_Z14combine_resultPfPKfS1_S1_i_param_3];
	ld.param.u32 	%r4, [_Z14combine_resultPfPKfS1_S1_i_param_4];
	mov.u32 	%r5, %ctaid.y;
	mov.u32 	%r6, %ntid.y;
	mov.u32 	%r7, %tid.y;
	mad.lo.s32 	%r1, %r5, %r6, %r7;
	mov.u32 	%r8, %ctaid.x;
	mov.u32 	%r9, %ntid.x;
	mov.u32 	%r10, %tid.x;
	mad.lo.s32 	%r2, %r8, %r9, %r10;
	max.s32 	%r11, %r1, %r2;
	setp.ge.s32 	%p1, %r11, %r4;
	@%p1 bra 	$L__BB3_4;
	mad.lo.s32 	%r3, %r4, %r1, %r2;
	setp.ne.s32 	%p2, %r1, %r2;
	mov.f32 	%f8, 0f00000000;
	@%p2 bra 	$L__BB3_3;
	cvta.to.global.u64 	%rd5, %rd2;
	mul.wide.u32 	%rd6, %r1, 4;
	add.s64 	%rd7, %rd5, %rd6;
	ld.global.f32 	%f8, [%rd7];
$L__BB3_3:
	cvta.to.global.u64 	%rd8, %rd3;
	mul.wide.s32 	%rd9, %r3, 4;
	add.s64 	%rd10, %rd8, %rd9;
	ld.global.f32 	%f4, [%rd10];
	sub.f32 	%f5, %f8, %f4;
	cvta.to.global.u64 	%rd11, %rd4;
	add.s64 	%rd12, %rd11, %rd9;
	ld.global.f32 	%f6, [%rd12];
	add.f32 	%f7, %f5, %f6;
	cvta.to.global.u64 	%rd13, %rd1;
	add.s64 	%rd14, %rd13, %rd9;
	st.global.f32 	[%rd14], %f7;
$L__BB3_4:
	ret;

}


// ===== COMPILED SASS (sm_100) =====

	.target	sm_100

	.elftype	@"ET_EXEC"


//--------------------- .note.nv.tkinfo           --------------------------
	.section	.note.nv.tkinfo,"",@"SHT_NOTE"
	.sectionflags	@"SHF_NOTE_NV_TKINFO"
	.tkinfo
        /*0018*/ 	.word	0x00000002
        /*0030*/ 	.string	""
        /*0030*/ 	.string	"ptxas"
        /*0030*/ 	.string	"Cuda compilation tools, release 13.0, V13.0.88"
        /*0030*/ 	.string	"Build cuda_13.0.r13.0/compiler.36424714_0"
        /*0030*/ 	.string	"-arch sm_100 -m 64 "



//--------------------- .note.nv.cuinfo           --------------------------
	.section	.note.nv.cuinfo,"",@"SHT_NOTE"
	.sectionflags	@"SHF_NOTE_NV_CUINFO"
        /*0018*/ 	.short	0x0002
        /*001a*/ 	.short	0x0064
        /*001c*/ 	.short	0x0082
	.zero		2


//--------------------- .nv.info                  --------------------------
	.section	.nv.info,"",@"SHT_CUDA_INFO"
	.align	4


	//----- nvinfo : EIATTR_REGCOUNT
	.align		4
        /*0000*/ 	.byte	0x04, 0x2f
        /*0002*/ 	.short	(.L_1 - .L_0)
	.align		4
.L_0:
        /*0004*/ 	.word	index@(_Z11matMulTiledPKfS0_Pfi)
        /*0008*/ 	.word	0x00000020


	//----- nvinfo : EIATTR_FRAME_SIZE
	.align		4
.L_1:
        /*000c*/ 	.byte	0x04, 0x11
        /*000e*/ 	.short	(.L_3 - .L_2)
	.align		4
.L_2:
        /*0010*/ 	.word	index@(_Z11matMulTiledPKfS0_Pfi)
        /*0014*/ 	.word	0x00000000


	//----- nvinfo : EIATTR_REGCOUNT
	.align		4
.L_3:
        /*0018*/ 	.byte	0x04, 0x2f
        /*001a*/ 	.short	(.L_5 - .L_4)
	.align		4
.L_4:
        /*001c*/ 	.word	index@(_Z10left_scalePKfPfS0_i)
        /*0020*/ 	.word	0x0000000c


	//----- nvinfo : EIATTR_FRAME_SIZE
	.align		4
.L_5:
        /*0024*/ 	.byte	0x04, 0x11
        /*0026*/ 	.short	(.L_7 - .L_6)
	.align		4
.L_6:
        /*0028*/ 	.word	index@(_Z10left_scalePKfPfS0_i)
        /*002c*/ 	.word	0x00000000


	//----- nvinfo : EIATTR_REGCOUNT
	.align		4
.L_7:
        /*0030*/ 	.byte	0x04, 0x2f
        /*0032*/ 	.short	(.L_9 - .L_8)
	.align		4
.L_8:
        /*0034*/ 	.word	index@(_Z11right_scalePKfPfS0_i)
        /*0038*/ 	.word	0x0000000c


	//----- nvinfo : EIATTR_FRAME_SIZE
	.align		4
.L_9:
        /*003c*/ 	.byte	0x04, 0x11
        /*003e*/ 	.short	(.L_11 - .L_10)
	.align		4
.L_10:
        /*0040*/ 	.word	index@(_Z11right_scalePKfPfS0_i)
        /*0044*/ 	.word	0x00000000


	//----- nvinfo : EIATTR_REGCOUNT
	.align		4
.L_11:
        /*0048*/ 	.byte	0x04, 0x2f
        /*004a*/ 	.short	(.L_13 - .L_12)
	.align		4
.L_12:
        /*004c*/ 	.word	index@(_Z14combine_resultPfPKfS1_S1_i)
        /*0050*/ 	.word	0x0000000e


	//----- nvinfo : EIATTR_FRAME_SIZE
	.align		4
.L_13:
        /*0054*/ 	.byte	0x04, 0x11
        /*0056*/ 	.short	(.L_15 - .L_14)
	.align		4
.L_14:
        /*0058*/ 	.word	index@(_Z14combine_resultPfPKfS1_S1_i)
        /*005c*/ 	.word	0x00000000


	//----- nvinfo : EIATTR_MIN_STACK_SIZE
	.align		4
.L_15:
        /*0060*/ 	.byte	0x04, 0x12
        /*0062*/ 	.short	(.L_17 - .L_16)
	.align		4
.L_16:
        /*0064*/ 	.word	index@(_Z14combine_resultPfPKfS1_S1_i)
        /*0068*/ 	.word	0x00000000


	//----- nvinfo : EIATTR_MIN_STACK_SIZE
	.align		4
.L_17:
        /*006c*/ 	.byte	0x04, 0x12
        /*006e*/ 	.short	(.L_19 - .L_18)
	.align		4
.L_18:
        /*0070*/ 	.word	index@(_Z11right_scalePKfPfS0_i)
        /*0074*/ 	.word	0x00000000


	//----- nvinfo : EIATTR_MIN_STACK_SIZE
	.align		4
.L_19:
        /*0078*/ 	.byte	0x04, 0x12
        /*007a*/ 	.short	(.L_21 - .L_20)
	.align		4
.L_20:
        /*007c*/ 	.word	index@(_Z10left_scalePKfPfS0_i)
        /*0080*/ 	.word	0x00000000


	//----- nvinfo : EIATTR_MIN_STACK_SIZE
	.align		4
.L_21:
        /*0084*/ 	.byte	0x04, 0x12
        /*0086*/ 	.short	(.L_23 - .L_22)
	.align		4
.L_22:
        /*0088*/ 	.word	index@(_Z11matMulTiledPKfS0_Pfi)
        /*008c*/ 	.word	0x00000000
.L_23:


//--------------------- .nv.compat                --------------------------
	.section	.nv.compat,"",@"SHT_CUDA_COMPAT_INFO"
	.align	4
        /*0000*/ 	.byte	0x02, 0x09, 0x00, 0x00, 0x02, 0x02, 0x01, 0x00, 0x02, 0x05, 0x05, 0x00, 0x03, 0x07, 0x01, 0x01
        /*0010*/ 	.byte	0x02, 0x03, 0x00, 0x00, 0x02, 0x06, 0x01, 0x00, 0x04, 0x0b, 0x08, 0x00, 0x09, 0x00, 0x00, 0x00
        /*0020*/ 	.byte	0x00, 0x00, 0x00, 0x00


//--------------------- .nv.info._Z14combine_resultPfPKfS1_S1_i --------------------------
	.section	.nv.info._Z14combine_resultPfPKfS1_S1_i,"",@"SHT_CUDA_INFO"
	.sectionflags	@""
	.align	4


	//----- nvinfo : EIATTR_CUDA_API_VERSION
	.align		4
        /*0000*/ 	.byte	0x04, 0x37
        /*0002*/ 	.short	(.L_25 - .L_24)
.L_24:
        /*0004*/ 	.word	0x00000082


	//----- nvinfo : EIATTR_KPARAM_INFO
	.align		4
.L_25:
        /*0008*/ 	.byte	0x04, 0x17
        /*000a*/ 	.short	(.L_27 - .L_26)
.L_26:
        /*000c*/ 	.word	0x00000000
        /*0010*/ 	.short	0x0004
        /*0012*/ 	.short	0x0020
        /*0014*/ 	.byte	0x00, 0xf0, 0x11, 0x00


	//----- nvinfo : EIATTR_KPARAM_INFO
	.align		4
.L_27:
        /*0018*/ 	.byte	0x04, 0x17
        /*001a*/ 	.short	(.L_29 - .L_28)
.L_28:
        /*001c*/ 	.word	0x00000000
        /*0020*/ 	.short	0x0003
        /*0022*/ 	.short	0x0018
        /*0024*/ 	.byte	0x00, 0xf5, 0x21, 0x00


	//----- nvinfo : EIATTR_KPARAM_INFO
	.align		4
.L_29:
        /*0028*/ 	.byte	0x04, 0x17
        /*002a*/ 	.short	(.L_31 - .L_30)
.L_30:
        /*002c*/ 	.word	0x00000000
        /*0030*/ 	.short	0x0002
        /*0032*/ 	.short	0x0010
        /*0034*/ 	.byte	0x00, 0xf5, 0x21, 0x00


	//----- nvinfo : EIATTR_KPARAM_INFO
	.align		4
.L_31:
        /*0038*/ 	.byte	0x04, 0x17
        /*003a*/ 	.short	(.L_33 - .L_32)
.L_32:
        /*003c*/ 	.word	0x00000000
        /*0040*/ 	.short	0x0001
        /*0042*/ 	.short	0x0008
        /*0044*/ 	.byte	0x00, 0xf5, 0x21, 0x00


	//----- nvinfo : EIATTR_KPARAM_INFO
	.align		4
.L_33:
        /*0048*/ 	.byte	0x04, 0x17
        /*004a*/ 	.short	(.L_35 - .L_34)
.L_34:
        /*004c*/ 	.word	0x00000000
        /*0050*/ 	.short	0x0000
        /*0052*/ 	.short	0x0000
        /*0054*/ 	.byte	0x00, 0xf5, 0x21, 0x00


	//----- nvinfo : EIATTR_SPARSE_MMA_MASK
	.align		4
.L_35:
        /*0058*/ 	.byte	0x03, 0x50
        /*005a*/ 	.short	0x0000


	//----- nvinfo : EIATTR_MAXREG_COUNT
	.align		4
        /*005c*/ 	.byte	0x03, 0x1b
        /*005e*/ 	.short	0x00ff


	//----- nvinfo : EIATTR_MERCURY_ISA_VERSION
	.align		4
        /*0060*/ 	.byte	0x03, 0x5f
        /*0062*/ 	.short	0x0101


	//----- nvinfo : EIATTR_VRC_CTA_INIT_COUNT
	.align		4
        /*0064*/ 	.byte	0x02, 0x4a
	.zero		1
	.zero		1


	//----- nvinfo : EIATTR_EXIT_INSTR_OFFSETS
	.align		4
        /*0068*/ 	.byte	0x04, 0x1c
        /*006a*/ 	.short	(.L_37 - .L_36)


	//   ....[0]....
.L_36:
        /*006c*/ 	.word	0x000000c0


	//   ....[1]....
        /*0070*/ 	.word	0x000001f0


	//----- nvinfo : EIATTR_CBANK_PARAM_SIZE
	.align		4
.L_37:
        /*0074*/ 	.byte	0x03, 0x19
        /*0076*/ 	.short	0x0024


	//----- nvinfo : EIATTR_PARAM_CBANK
	.align		4
        /*0078*/ 	.byte	0x04, 0x0a
        /*007a*/ 	.short	(.L_39 - .L_38)
	.align		4
.L_38:
        /*007c*/ 	.word	index@(.nv.constant0._Z14combine_resultPfPKfS1_S1_i)
        /*0080*/ 	.short	0x0380
        /*0082*/ 	.short	0x0024


	//----- nvinfo : EIATTR_SW_WAR
	.align		4
.L_39:
        /*0084*/ 	.byte	0x04, 0x36
        /*0086*/ 	.short	(.L_41 - .L_40)
.L_40:
        /*0088*/ 	.word	0x00000008
.L_41:


//--------------------- .nv.info._Z11right_scalePKfPfS0_i --------------------------
	.section	.nv.info._Z11right_scalePKfPfS0_i,"",@"SHT_CUDA_INFO"
	.sectionflags	@""
	.align	4


	//----- nvinfo : EIATTR_CUDA_API_VERSION
	.align		4
        /*0000*/ 	.byte	0x04, 0x37
        /*0002*/ 	.short	(.L_43 - .L_42)
.L_42:
        /*0004*/ 	.word	0x00000082


	//----- nvinfo : EIATTR_KPARAM_INFO
	.align		4
.L_43:
        /*0008*/ 	.byte	0x04, 0x17
        /*000a*/ 	.short	(.L_45 - .L_44)
.L_44:
        /*000c*/ 	.word	0x00000000
        /*0010*/ 	.short	0x0003
        /*0012*/ 	.short	0x0018
        /*0014*/ 	.byte	0x00, 0xf0, 0x11, 0x00


	//----- nvinfo : EIATTR_KPARAM_INFO
	.align		4
.L_45:
        /*0018*/ 	.byte	0x04, 0x17
        /*001a*/ 	.short	(.L_47 - .L_46)
.L_46:
        /*001c*/ 	.word	0x00000000
        /*0020*/ 	.short	0x0002
        /*0022*/ 	.short	0x0010
        /*0024*/ 	.byte	0x00, 0xf5, 0x21, 0x00


	//----- nvinfo : EIATTR_KPARAM_INFO
	.align		4
.L_47:
        /*0028*/ 	.byte	0x04, 0x17
        /*002a*/ 	.short	(.L_49 - .L_48)
.L_48:
        /*002c*/ 	.word	0x00000000
        /*0030*/ 	.short	0x0001
        /*0032*/ 	.short	0x0008
        /*0034*/ 	.byte	0x00, 0xf5, 0x21, 0x00


	//----- nvinfo : EIATTR_KPARAM_INFO
	.align		4
.L_49:
        /*0038*/ 	.byte	0x04, 0x17
        /*003a*/ 	.short	(.L_51 - .L_50)
.L_50:
        /*003c*/ 	.word	0x00000000
        /*0040*/ 	.short	0x0000
        /*0042*/ 	.short	0x0000
        /*0044*/ 	.byte	0x00, 0xf5, 0x21, 0x00


	//----- nvinfo : EIATTR_SPARSE_MMA_MASK
	.align		4
.L_51:
        /*0048*/ 	.byte	0x03, 0x50
        /*004a*/ 	.short	0x0000


	//----- nvinfo : EIATTR_MAXREG_COUNT
	.align		4
        /*004c*/ 	.byte	0x03, 0x1b
        /*004e*/ 	.short	0x00ff


	//----- nvinfo : EIATTR_MERCURY_ISA_VERSION
	.align		4
        /*0050*/ 	.byte	0x03, 0x5f
        /*0052*/ 	.short	0x0101


	//----- nvinfo : EIATTR_VRC_CTA_INIT_COUNT
	.align		4
        /*0054*/ 	.byte	0x02, 0x4a
	.zero		1
	.zero		1


	//----- nvinfo : EIATTR_EXIT_INSTR_OFFSETS
	.align		4
        /*0058*/ 	.byte	0x04, 0x1c
        /*005a*/ 	.short	(.L_53 - .L_52)


	//   ....[0]....
.L_52:
        /*005c*/ 	.word	0x000000c0


	//   ....[1]....
        /*0060*/ 	.word	0x00000190


	//----- nvinfo : EIATTR_CBANK_PARAM_SIZE
	.align		4
.L_53:
        /*0064*/ 	.byte	0x03, 0x19
        /*0066*/ 	.short	0x001c


	//----- nvinfo : EIATTR_PARAM_CBANK
	.align		4
        /*0068*/ 	.byte	0x04, 0x0a
        /*006a*/ 	.short	(.L_55 - .L_54)
	.align		4
.L_54:
        /*006c*/ 	.word	index@(.nv.constant0._Z11right_scalePKfPfS0_i)
        /*0070*/ 	.short	0x0380
        /*0072*/ 	.short	0x001c


	//----- nvinfo : EIATTR_SW_WAR
	.align		4
.L_55:
        /*0074*/ 	.byte	0x04, 0x36
        /*0076*/ 	.short	(.L_57 - .L_56)
.L_56:
        /*0078*/ 	.word	0x00000008
.L_57:


//--------------------- .nv.info._Z10left_scalePKfPfS0_i --------------------------
	.section	.nv.info._Z10left_scalePKfPfS0_i,"",@"SHT_CUDA_INFO"
	.sectionflags	@""
	.align	4


	//----- nvinfo : EIATTR_CUDA_API_VERSION
	.align		4
        /*0000*/ 	.byte	0x04, 0x37
        /*0002*/ 	.short	(.L_59 - .L_58)
.L_58:
        /*0004*/ 	.word	0x00000082


	//----- nvinfo : EIATTR_KPARAM_INFO
	.align		4
.L_59:
        /*0008*/ 	.byte	0x04, 0x17
        /*000a*/ 	.short	(.L_61 - .L_60)
.L_60:
        /*000c*/ 	.word	0x00000000
        /*0010*/ 	.short	0x0003
        /*0012*/ 	.short	0x0018
        /*0014*/ 	.byte	0x00, 0xf0, 0x11, 0x00


	//----- nvinfo : EIATTR_KPARAM_INFO
	.align		4
.L_61:
        /*0018*/ 	.byte	0x04, 0x17
        /*001a*/ 	.short	(.L_63 - .L_62)
.L_62:
        /*001c*/ 	.word	0x00000000
        /*0020*/ 	.short	0x0002
        /*0022*/ 	.short	0x0010
        /*0024*/ 	.byte	0x00, 0xf5, 0x21, 0x00


	//----- nvinfo : EIATTR_KPARAM_INFO
	.align		4
.L_63:
        /*0028*/ 	.byte	0x04, 0x17
        /*002a*/ 	.short	(.L_65 - .L_64)
.L_64:
        /*002c*/ 	.word	0x00000000
        /*0030*/ 	.short	0x0001
        /*0032*/ 	.short	0x0008
        /*0034*/ 	.byte	0x00, 0xf5, 0x21, 0x00


	//----- nvinfo : EIATTR_KPARAM_INFO
	.align		4
.L_65:
        /*0038*/ 	.byte	0x04, 0x17
        /*003a*/ 	.short	(.L_67 - .L_66)
.L_66:
        /*003c*/ 	.word	0x00000000
        /*0040*/ 	.short	0x0000
        /*0042*/ 	.short	0x0000
        /*0044*/ 	.byte	0x00, 0xf5, 0x21, 0x00


	//----- nvinfo : EIATTR_SPARSE_MMA_MASK
	.align		4
.L_67:
        /*0048*/ 	.byte	0x03, 0x50
        /*004a*/ 	.short	0x0000


	//----- nvinfo : EIATTR_MAXREG_COUNT
	.align		4
        /*004c*/ 	.byte	0x03, 0x1b
        /*004e*/ 	.short	0x00ff


	//----- nvinfo : EIATTR_MERCURY_ISA_VERSION
	.align		4
        /*0050*/ 	.byte	0x03, 0x5f
        /*0052*/ 	.short	0x0101


	//----- nvinfo : EIATTR_VRC_CTA_INIT_COUNT
	.align		4
        /*0054*/ 	.byte	0x02, 0x4a
	.zero		1
	.zero		1


	//----- nvinfo : EIATTR_EXIT_INSTR_OFFSETS
	.align		4
        /*0058*/ 	.byte	0x04, 0x1c
        /*005a*/ 	.short	(.L_69 - .L_68)


	//   ....[0]....
.L_68:
        /*005c*/ 	.word	0x000000c0


	//   ....[1]....
        /*0060*/ 	.word	0x00000190


	//----- nvinfo : EIATTR_CBANK_PARAM_SIZE
	.align		4
.L_69:
        /*0064*/ 	.byte	0x03, 0x19
        /*0066*/ 	.short	0x001c


	//----- nvinfo : EIATTR_PARAM_CBANK
	.align		4
        /*0068*/ 	.byte	0x04, 0x0a
        /*006a*/ 	.short	(.L_71 - .L_70)
	.align		4
.L_70:
        /*006c*/ 	.word	index@(.nv.constant0._Z10left_scalePKfPfS0_i)
        /*0070*/ 	.short	0x0380
        /*0072*/ 	.short	0x001c


	//----- nvinfo : EIATTR_SW_WAR
	.align		4
.L_71:
        /*0074*/ 	.byte	0x04, 0x36
        /*0076*/ 	.short	(.L_73 - .L_72)
.L_72:
        /*0078*/ 	.word	0x00000008
.L_73:


//--------------------- .nv.info._Z11matMulTiledPKfS0_Pfi --------------------------
	.section	.nv.info._Z11matMulTiledPKfS0_Pfi,"",@"SHT_CUDA_INFO"
	.sectionflags	@""
	.align	4


	//----- nvinfo : EIATTR_CUDA_API_VERSION
	.align		4
        /*0000*/ 	.byte	0x04, 0x37
        /*0002*/ 	.short	(.L_75 - .L_74)
.L_74:
        /*0004*/ 	.word	0x00000082


	//----- nvinfo : EIATTR_KPARAM_INFO
	.align		4
.L_75:
        /*0008*/ 	.byte	0x04, 0x17
        /*000a*/ 	.short	(.L_77 - .L_76)
.L_76:
        /*000c*/ 	.word	0x00000000
        /*0010*/ 	.short	0x0003
        /*0012*/ 	.short	0x0018
        /*0014*/ 	.byte	0x00, 0xf0, 0x11, 0x00


	//----- nvinfo : EIATTR_KPARAM_INFO
	.align		4
.L_77:
        /*0018*/ 	.byte	0x04, 0x17
        /*001a*/ 	.short	(.L_79 - .L_78)
.L_78:
        /*001c*/ 	.word	0x00000000
        /*0020*/ 	.short	0x0002
        /*0022*/ 	.short	0x0010
        /*0024*/ 	.byte	0x00, 0xf5, 0x21, 0x00


	//----- nvinfo : EIATTR_KPARAM_INFO
	.align		4
.L_79:
        /*0028*/ 	.byte	0x04, 0x17
        /*002a*/ 	.short	(.L_81 - .L_80)
.L_80:
        /*002c*/ 	.word	0x00000000
        /*0030*/ 	.short	0x0001
        /*0032*/ 	.short	0x0008
        /*0034*/ 	.byte	0x00, 0xf5, 0x21, 0x00


	//----- nvinfo : EIATTR_KPARAM_INFO
	.align		4
.L_81:
        /*0038*/ 	.byte	0x04, 0x17
        /*003a*/ 	.short	(.L_83 - .L_82)
.L_82:
        /*003c*/ 	.word	0x00000000
        /*0040*/ 	.short	0x0000
        /*0042*/ 	.short	0x0000
        /*0044*/ 	.byte	0x00, 0xf5, 0x21, 0x00


	//----- nvinfo : EIATTR_SPARSE_MMA_MASK
	.align		4
.L_83:
        /*0048*/ 	.byte	0x03, 0x50
        /*004a*/ 	.short	0x0000


	//----- nvinfo : EIATTR_MAXREG_COUNT
	.align		4
        /*004c*/ 	.byte	0x03, 0x1b
        /*004e*/ 	.short	0x00ff


	//----- nvinfo : EIATTR_NUM_BARRIERS
	.align		4
        /*0050*/ 	.byte	0x02, 0x4c
        /*0052*/ 	.byte	0x01
	.zero		1


	//----- nvinfo : EIATTR_MERCURY_ISA_VERSION
	.align		4
        /*0054*/ 	.byte	0x03, 0x5f
        /*0056*/ 	.short	0x0101


	//----- nvinfo : EIATTR_VRC_CTA_INIT_COUNT
	.align		4
        /*0058*/ 	.byte	0x02, 0x4a
	.zero		1
	.zero		1


	//----- nvinfo : EIATTR_EXIT_INSTR_OFFSETS
	.align		4
        /*005c*/ 	.byte	0x04, 0x1c
        /*005e*/ 	.short	(.L_85 - .L_84)


	//   ....[0]....
.L_84:
        /*0060*/ 	.word	0x000005c0


	//   ....[1]....
        /*0064*/ 	.word	0x00000610


	//----- nvinfo : EIATTR_CBANK_PARAM_SIZE
	.align		4
.L_85:
        /*0068*/ 	.byte	0x03, 0x19
        /*006a*/ 	.short	0x001c


	//----- nvinfo : EIATTR_PARAM_CBANK
	.align		4
        /*006c*/ 	.byte	0x04, 0x0a
        /*006e*/ 	.short	(.L_87 - .L_86)
	.align		4
.L_86:
        /*0070*/ 	.word	index@(.nv.constant0._Z11matMulTiledPKfS0_Pfi)
        /*0074*/ 	.short	0x0380
        /*0076*/ 	.short	0x001c


	//----- nvinfo : EIATTR_SW_WAR
	.align		4
.L_87:
        /*0078*/ 	.byte	0x04, 0x36
        /*007a*/ 	.short	(.L_89 - .L_88)
.L_88:
        /*007c*/ 	.word	0x00000008
.L_89:


//--------------------- .nv.callgraph             --------------------------
	.section	.nv.callgraph,"",@"SHT_CUDA_CALLGRAPH"
	.align	4
	.sectionentsize	8
	.align		4
        /*0000*/ 	.word	0x00000000
	.align		4
        /*0004*/ 	.word	0xffffffff
	.align		4
        /*0008*/ 	.word	0x00000000
	.align		4
        /*000c*/ 	.word	0xfffffffe
	.align		4
        /*0010*/ 	.word	0x00000000
	.align		4
        /*0014*/ 	.word	0xfffffffd
	.align		4
        /*0018*/ 	.word	0x00000000
	.align		4
        /*001c*/ 	.word	0xfffffffc


//--------------------- .text._Z14combine_resultPfPKfS1_S1_i --------------------------
	.section	.text._Z14combine_resultPfPKfS1_S1_i,"ax",@progbits
	.align	128
        .global         _Z14combine_resultPfPKfS1_S1_i
        .type           _Z14combine_resultPfPKfS1_S1_i,@function
        .size           _Z14combine_resultPfPKfS1_S1_i,(.L_x_6 - _Z14combine_resultPfPKfS1_S1_i)
        .other          _Z14combine_resultPfPKfS1_S1_i,@"STO_CUDA_ENTRY STV_DEFAULT"
_Z14combine_resultPfPKfS1_S1_i:
.text._Z14combine_resultPfPKfS1_S1_i:
[----:B------:R-:W-:Y:S01]  /*0000*/  LDC R1, c[0x0][0x37c] ;  /* 0x0000df00ff017b82 */ /* 0x000fe20000000800 */
[----:B------:R-:W0:Y:S07]  /*0010*/  S2R R0, SR_TID.Y ;  /* 0x0000000000007919 */ /* 0x000e2e0000002200 */
[----:B------:R-:W0:Y:S01]  /*0020*/  S2UR UR4, SR_CTAID.Y ;  /* 0x00000000000479c3 */ /* 0x000e220000002600 */
[----:B------:R-:W1:Y:S01]  /*0030*/  LDCU UR6, c[0x0][0x3a0] ;  /* 0x00007400ff0677ac */ /* 0x000e620008000800 */
[----:B------:R-:W2:Y:S06]  /*0040*/  S2R R3, SR_TID.X ;  /* 0x0000000000037919 */ /* 0x000eac0000002100 */
[----:B------:R-:W0:Y:S08]  /*0050*/  LDC R9, c[0x0][0x364] ;  /* 0x0000d900ff097b82 */ /* 0x000e300000000800 */
[----:B------:R-:W2:Y:S08]  /*0060*/  S2UR UR5, SR_CTAID.X ;  /* 0x00000000000579c3 */ /* 0x000eb00000002500 */
[----:B------:R-:W2:Y:S01]  /*0070*/  LDC R2, c[0x0][0x360] ;  /* 0x0000d800ff027b82 */ /* 0x000ea20000000800 */
[----:B0-----:R-:W-:-:S02]  /*0080*/  IMAD R9, R9, UR4, R0 ;  /* 0x0000000409097c24 */ /* 0x001fc4000f8e0200 */
[----:B--2---:R-:W-:-:S05]  /*0090*/  IMAD R0, R2, UR5, R3 ;  /* 0x0000000502007c24 */ /* 0x004fca000f8e0203 */
[----:B------:R-:W-:-:S04]  /*00a0*/  VIMNMX R2, PT, PT, R9, R0, !PT ;  /* 0x0000000009027248 */ /* 0x000fc80007fe0100 */
[----:B-1----:R-:W-:-:S13]  /*00b0*/  ISETP.GE.AND P0, PT, R2, UR6, PT ;  /* 0x0000000602007c0c */ /* 0x002fda000bf06270 */
[----:B------:R-:W-:Y:S05]  /*00c0*/  @P0 EXIT ;  /* 0x000000000000094d */ /* 0x000fea0003800000 */
[C---:B------:R-:W-:Y:S01]  /*00d0*/  ISETP.NE.AND P0, PT, R9.reuse, R0, PT ;  /* 0x000000000900720c */ /* 0x040fe20003f05270 */
[----:B------:R-:W0:Y:S01]  /*00e0*/  LDC.64 R4, c[0x0][0x390] ;  /* 0x0000e400ff047b82 */ /* 0x000e220000000a00 */
[----:B------:R-:W1:Y:S01]  /*00f0*/  LDCU.64 UR4, c[0x0][0x358] ;  /* 0x00006b00ff0477ac */ /* 0x000e620008000a00 */
[----:B------:R-:W-:Y:S02]  /*0100*/  IMAD R11, R9, UR6, R0 ;  /* 0x00000006090b7c24 */ /* 0x000fe4000f8e0200 */
[----:B------:R-:W-:-:S04]  /*0110*/  HFMA2 R0, -RZ, RZ, 0, 0 ;  /* 0x00000000ff007431 */ /* 0x000fc800000001ff */
[----:B------:R-:W2:Y:S08]  /*0120*/  LDC.64 R6, c[0x0][0x398] ;  /* 0x0000e600ff067b82 */ /* 0x000eb00000000a00 */
[----:B------:R-:W3:Y:S01]  /*0130*/  @!P0 LDC.64 R2, c[0x0][0x388] ;  /* 0x0000e200ff028b82 */ /* 0x000ee20000000a00 */
[----:B0-----:R-:W-:-:S06]  /*0140*/  IMAD.WIDE R4, R11, 0x4, R4 ;  /* 0x000000040b047825 */ /* 0x001fcc00078e0204 */
[----:B-1----:R-:W4:Y:S01]  /*0150*/  LDG.E R5, desc[UR4][R4.64] ;  /* 0x0000000404057981 */ /* 0x002f22000c1e1900 */
[----:B--2---:R-:W-:-:S06]  /*0160*/  IMAD.WIDE R6, R11, 0x4, R6 ;  /* 0x000000040b067825 */ /* 0x004fcc00078e0206 */
[----:B------:R-:W2:Y:S01]  /*0170*/  LDG.E R7, desc[UR4][R6.64] ;  /* 0x0000000406077981 */ /* 0x000ea2000c1e1900 */
[----:B---3--:R-:W-:Y:S02]  /*0180*/  @!P0 IMAD.WIDE.U32 R2, R9, 0x4, R2 ;  /* 0x0000000409028825 */ /* 0x008fe400078e0002 */
[----:B------:R-:W0:Y:S03]  /*0190*/  LDC.64 R8, c[0x0][0x380] ;  /* 0x0000e000ff087b82 */ /* 0x000e260000000a00 */
[----:B------:R-:W4:Y:S01]  /*01a0*/  @!P0 LDG.E R0, desc[UR4][R2.64] ;  /* 0x0000000402008981 */ /* 0x000f22000c1e1900 */
[----:B0-----:R-:W-:-:S04]  /*01b0*/  IMAD.WIDE R8, R11, 0x4, R8 ;  /* 0x000000040b087825 */ /* 0x001fc800078e0208 */
[----:B----4-:R-:W-:-:S04]  /*01c0*/  FADD R0, -R5, R0 ;  /* 0x0000000005007221 */ /* 0x010fc80000000100 */
[----:B--2---:R-:W-:-:S05]  /*01d0*/  FADD R11, R0, R7 ;  /* 0x00000007000b7221 */ /* 0x004fca0000000000 */
[----:B------:R-:W-:Y:S01]  /*01e0*/  STG.E desc[UR4][R8.64], R11 ;  /* 0x0000000b08007986 */ /* 0x000fe2000c101904 */
[----:B------:R-:W-:Y:S05]  /*01f0*/  EXIT ;  /* 0x000000000000794d */ /* 0x000fea0003800000 */
.L_x_0:
[----:B------:R-:W-:-:S00]  /*0200*/  BRA `(.L_x_0) ;  /* 0xfffffffc00fc7947 */ /* 0x000fc0000383ffff */
[----:B------:R-:W-:-:S00]  /*0210*/  NOP ;  /* 0x0000000000007918 */ /* 0x000fc00000000000 */
        /* <DEDUP_REMOVED lines=14> */
.L_x_6:


//--------------------- .text._Z11right_scalePKfPfS0_i --------------------------
	.section	.text._Z11right_scalePKfPfS0_i,"ax",@progbits
	.align	128
        .global         _Z11right_scalePKfPfS0_i
        .type           _Z11right_scalePKfPfS0_i,@function
        .size           _Z11right_scalePKfPfS0_i,(.L_x_7 - _Z11right_scalePKfPfS0_i)
        .other          _Z11right_scalePKfPfS0_i,@"STO_CUDA_ENTRY STV_DEFAULT"
_Z11right_scalePKfPfS0_i:
.text._Z11right_scalePKfPfS0_i:
[----:B------:R-:W-:Y:S01]  /*0000*/  LDC R1, c[0x0][0x37c] ;  /* 0x0000df00ff017b82 */ /* 0x000fe20000000800 */
[----:B------:R-:W0:Y:S07]  /*0010*/  S2R R3, SR_TID.Y ;  /* 0x0000000000037919 */ /* 0x000e2e0000002200 */
[----:B------:R-:W0:Y:S01]  /*0020*/  LDC R0, c[0x0][0x364] ;  /* 0x0000d900ff007b82 */ /* 0x000e220000000800 */
[----:B------:R-:W1:Y:S01]  /*0030*/  LDCU UR6, c[0x0][0x398] ;  /* 0x00007300ff0677ac */ /* 0x000e620008000800 */
[----:B------:R-:W2:Y:S06]  /*0040*/  S2R R2, SR_TID.X ;  /* 0x0000000000027919 */ /* 0x000eac0000002100 */
[----:B------:R-:W0:Y:S08]  /*0050*/  S2UR UR4, SR_CTAID.Y ;  /* 0x00000000000479c3 */ /* 0x000e300000002600 */
[----:B------:R-:W2:Y:S08]  /*0060*/  S2UR UR5, SR_CTAID.X ;  /* 0x00000000000579c3 */ /* 0x000eb00000002500 */
[----:B------:R-:W2:Y:S01]  /*0070*/  LDC R7, c[0x0][0x360] ;  /* 0x0000d800ff077b82 */ /* 0x000ea20000000800 */
[----:B0-----:R-:W-:-:S02]  /*0080*/  IMAD R0, R0, UR4, R3 ;  /* 0x0000000400007c24 */ /* 0x001fc4000f8e0203 */
[----:B--2---:R-:W-:-:S05]  /*0090*/  IMAD R7, R7, UR5, R2 ;  /* 0x0000000507077c24 */ /* 0x004fca000f8e0202 */
[----:B------:R-:W-:-:S04]  /*00a0*/  VIMNMX R2, PT, PT, R0, R7, !PT ;  /* 0x0000000700027248 */ /* 0x000fc80007fe0100 */
[----:B-1----:R-:W-:-:S13]  /*00b0*/  ISETP.GE.AND P0, PT, R2, UR6, PT ;  /* 0x0000000602007c0c */ /* 0x002fda000bf06270 */
[----:B------:R-:W-:Y:S05]  /*00c0*/  @P0 EXIT ;  /* 0x000000000000094d */ /* 0x000fea0003800000 */
[----:B------:R-:W0:Y:S01]  /*00d0*/  LDC.64 R4, c[0x0][0x390] ;  /* 0x0000e400ff047b82 */ /* 0x000e220000000a00 */
[----:B------:R-:W1:Y:S01]  /*00e0*/  LDCU.64 UR4, c[0x0][0x358] ;  /* 0x00006b00ff0477ac */ /* 0x000e620008000a00 */
[----:B------:R-:W-:-:S06]  /*00f0*/  IMAD R9, R0, UR6, R7 ;  /* 0x0000000600097c24 */ /* 0x000fcc000f8e0207 */
[----:B------:R-:W2:Y:S01]  /*0100*/  LDC.64 R2, c[0x0][0x380] ;  /* 0x0000e000ff027b82 */ /* 0x000ea20000000a00 */
[----:B0-----:R-:W-:-:S07]  /*0110*/  IMAD.WIDE R4, R7, 0x4, R4 ;  /* 0x0000000407047825 */ /* 0x001fce00078e0204 */
[----:B------:R-:W0:Y:S01]  /*0120*/  LDC.64 R6, c[0x0][0x388] ;  /* 0x0000e200ff067b82 */ /* 0x000e220000000a00 */
[----:B-1----:R-:W3:Y:S01]  /*0130*/  LDG.E R5, desc[UR4][R4.64] ;  /* 0x0000000404057981 */ /* 0x002ee2000c1e1900 */
[----:B--2---:R-:W-:-:S06]  /*0140*/  IMAD.WIDE R2, R9, 0x4, R2 ;  /* 0x0000000409027825 */ /* 0x004fcc00078e0202 */
[----:B------:R-:W3:Y:S01]  /*0150*/  LDG.E R2, desc[UR4][R2.64] ;  /* 0x0000000402027981 */ /* 0x000ee2000c1e1900 */
[----:B0-----:R-:W-:-:S04]  /*0160*/  IMAD.WIDE R6, R9, 0x4, R6 ;  /* 0x0000000409067825 */ /* 0x001fc800078e0206 */
[----:B---3--:R-:W-:-:S05]  /*0170*/  FMUL R9, R2, R5 ;  /* 0x0000000502097220 */ /* 0x008fca0000400000 */
[----:B------:R-:W-:Y:S01]  /*0180*/  STG.E desc[UR4][R6.64], R9 ;  /* 0x0000000906007986 */ /* 0x000fe2000c101904 */
[----:B------:R-:W-:Y:S05]  /*0190*/  EXIT ;  /* 0x000000000000794d */ /* 0x000fea0003800000 */
.L_x_1:
        /* <DEDUP_REMOVED lines=14> */
.L_x_7:


//--------------------- .text._Z10left_scalePKfPfS0_i --------------------------
	.section	.text._Z10left_scalePKfPfS0_i,"ax",@progbits
	.align	128
        .global         _Z10left_scalePKfPfS0_i
        .type           _Z10left_scalePKfPfS0_i,@function
        .size           _Z10left_scalePKfPfS0_i,(.L_x_8 - _Z10left_scalePKfPfS0_i)
        .other          _Z10left_scalePKfPfS0_i,@"STO_CUDA_ENTRY STV_DEFAULT"
_Z10left_scalePKfPfS0_i:
.text._Z10left_scalePKfPfS0_i:
        /* <DEDUP_REMOVED lines=17> */
[----:B0-----:R-:W-:-:S07]  /*0110*/  IMAD.WIDE.U32 R2, R7, 0x4, R2 ;  /* 0x0000000407027825 */ /* 0x001fce00078e0002 */
        /* <DEDUP_REMOVED lines=8> */
.L_x_2:
        /* <DEDUP_REMOVED lines=14> */
.L_x_8:


//--------------------- .text._Z11matMulTiledPKfS0_Pfi --------------------------
	.section	.text._Z11matMulTiledPKfS0_Pfi,"ax",@progbits
	.align	128
        .global         _Z11matMulTiledPKfS0_Pfi
        .type           _Z11matMulTiledPKfS0_Pfi,@function
        .size           _Z11matMulTiledPKfS0_Pfi,(.L_x_9 - _Z11matMulTiledPKfS0_Pfi)
        .other          _Z11matMulTiledPKfS0_Pfi,@"STO_CUDA_ENTRY STV_DEFAULT"
_Z11matMulTiledPKfS0_Pfi:
.text._Z11matMulTiledPKfS0_Pfi:
[----:B------:R-:W-:Y:S01]  /*0000*/  LDC R1, c[0x0][0x37c] ;  /* 0x0000df00ff017b82 */ /* 0x000fe20000000800 */
[----:B------:R-:W0:Y:S01]  /*0010*/  LDCU UR4, c[0x0][0x398] ;  /* 0x00007300ff0477ac */ /* 0x000e220008000800 */
[----:B------:R-:W1:Y:S01]  /*0020*/  S2R R3, SR_TID.Y ;  /* 0x0000000000037919 */ /* 0x000e620000002200 */
[----:B------:R-:W-:Y:S01]  /*0030*/  HFMA2 R23, -RZ, RZ, 0, 0 ;  /* 0x00000000ff177431 */ /* 0x000fe200000001ff */
[----:B------:R-:W2:Y:S01]  /*0040*/  LDCU.64 UR8, c[0x0][0x358] ;  /* 0x00006b00ff0877ac */ /* 0x000ea20008000a00 */
[----:B------:R-:W1:Y:S01]  /*0050*/  S2R R2, SR_CTAID.Y ;  /* 0x0000000000027919 */ /* 0x000e620000002600 */
[----:B------:R-:W3:Y:S01]  /*0060*/  S2R R17, SR_TID.X ;  /* 0x0000000000117919 */ /* 0x000ee20000002100 */
[----:B------:R-:W3:Y:S01]  /*0070*/  S2R R8, SR_CTAID.X ;  /* 0x0000000000087919 */ /* 0x000ee20000002500 */
[----:B0-----:R-:W-:-:S04]  /*0080*/  MOV R0, UR4 ;  /* 0x0000000400007c02 */ /* 0x001fc80008000f00 */
[----:B------:R-:W-:Y:S02]  /*0090*/  ISETP.GE.AND P0, PT, R0, 0x1, PT ;  /* 0x000000010000780c */ /* 0x000fe40003f06270 */
[----:B-1----:R-:W-:Y:S02]  /*00a0*/  LEA R5, R2, R3, 0x4 ;  /* 0x0000000302057211 */ /* 0x002fe400078e20ff */
[----:B---3--:R-:W-:-:S09]  /*00b0*/  LEA R2, R8, R17, 0x4 ;  /* 0x0000001108027211 */ /* 0x008fd200078e20ff */
[----:B--2---:R-:W-:Y:S05]  /*00c0*/  @!P0 BRA `(.L_x_3) ;  /* 0x0000000400348947 */ /* 0x004fea0003800000 */
[----:B------:R-:W0:Y:S01]  /*00d0*/  S2UR UR6, SR_CgaCtaId ;  /* 0x00000000000679c3 */ /* 0x000e220000008800 */
[----:B------:R-:W-:Y:S01]  /*00e0*/  UMOV UR4, 0x400 ;  /* 0x0000040000047882 */ /* 0x000fe20000000000 */
[----:B------:R-:W-:Y:S01]  /*00f0*/  IADD3 R6, PT, PT, R0, 0xf, RZ ;  /* 0x0000000f00067810 */ /* 0x000fe20007ffe0ff */
[----:B------:R-:W-:Y:S01]  /*0100*/  UIADD3 UR5, UPT, UPT, UR4, 0x400, URZ ;  /* 0x0000040004057890 */ /* 0x000fe2000fffe0ff */
[-C--:B------:R-:W-:Y:S01]  /*0110*/  IMAD R7, R3, R0.reuse, R17 ;  /* 0x0000000003077224 */ /* 0x080fe200078e0211 */
[----:B------:R-:W-:Y:S02]  /*0120*/  MOV R23, RZ ;  /* 0x000000ff00177202 */ /* 0x000fe40000000f00 */
[----:B------:R-:W-:Y:S01]  /*0130*/  SHF.R.U32.HI R20, RZ, 0x4, R6 ;  /* 0x00000004ff147819 */ /* 0x000fe20000011606 */
[----:B------:R-:W1:Y:S01]  /*0140*/  LDC R4, c[0x0][0x398] ;  /* 0x0000e600ff047b82 */ /* 0x000e620000000800 */
[----:B------:R-:W-:Y:S02]  /*0150*/  IMAD R7, R8, 0x10, R7 ;  /* 0x0000001008077824 */ /* 0x000fe400078e0207 */
[----:B------:R-:W-:Y:S01]  /*0160*/  IMAD R6, R5, R0, R17 ;  /* 0x0000000005067224 */ /* 0x000fe200078e0211 */
[----:B------:R-:W-:Y:S01]  /*0170*/  IADD3 R20, PT, PT, -R20, RZ, RZ ;  /* 0x000000ff14147210 */ /* 0x000fe20007ffe1ff */
[----:B0-----:R-:W-:-:S02]  /*0180*/  ULEA UR5, UR6, UR5, 0x18 ;  /* 0x0000000506057291 */ /* 0x001fc4000f8ec0ff */
[----:B------:R-:W-:-:S04]  /*0190*/  ULEA UR4, UR6, UR4, 0x18 ;  /* 0x0000000406047291 */ /* 0x000fc8000f8ec0ff */
[----:B------:R-:W-:Y:S02]  /*01a0*/  LEA R18, R17, UR5, 0x2 ;  /* 0x0000000511127c11 */ /* 0x000fe4000f8e10ff */
[----:B------:R-:W-:-:S03]  /*01b0*/  LEA R16, R3, UR4, 0x6 ;  /* 0x0000000403107c11 */ /* 0x000fc6000f8e30ff */
[----:B------:R-:W-:Y:S01]  /*01c0*/  IMAD R19, R3, 0x40, R18 ;  /* 0x0000004003137824 */ /* 0x000fe200078e0212 */
[----:B------:R-:W-:-:S07]  /*01d0*/  LEA R21, R17, R16, 0x2 ;  /* 0x0000001011157211 */ /* 0x000fce00078e10ff */
.L_x_4:
[----:B-1----:R-:W-:Y:S01]  /*01e0*/  MOV R0, R4 ;  /* 0x0000000400007202 */ /* 0x002fe20000000f00 */
[----:B------:R-:W-:Y:S01]  /*01f0*/  HFMA2 R22, -RZ, RZ, 0, 0 ;  /* 0x00000000ff167431 */ /* 0x000fe200000001ff */
[----:B------:R-:W-:Y:S02]  /*0200*/  VIMNMX R9, PT, PT, R2, R3, !PT ;  /* 0x0000000302097248 */ /* 0x000fe40007fe0100 */
[-C--:B------:R-:W-:Y:S02]  /*0210*/  ISETP.GE.AND P0, PT, R17, R0.reuse, PT ;  /* 0x000000001100720c */ /* 0x080fe40003f06270 */
[-C--:B------:R-:W-:Y:S02]  /*0220*/  ISETP.GE.AND P1, PT, R9, R0.reuse, PT ;  /* 0x000000000900720c */ /* 0x080fe40003f26270 */
[----:B------:R-:W-:Y:S02]  /*0230*/  ISETP.GE.U32.OR P0, PT, R5, R0, P0 ;  /* 0x000000000500720c */ /* 0x000fe40000706470 */
[----:B------:R-:W-:-:S09]  /*0240*/  MOV R26, RZ ;  /* 0x000000ff001a7202 */ /* 0x000fd20000000f00 */
[----:B------:R-:W0:Y:S08]  /*0250*/  @!P1 LDC.64 R8, c[0x0][0x388] ;  /* 0x0000e200ff089b82 */ /* 0x000e300000000a00 */
[----:B------:R-:W1:Y:S01]  /*0260*/  @!P0 LDC.64 R10, c[0x0][0x380] ;  /* 0x0000e000ff0a8b82 */ /* 0x000e620000000a00 */
[----:B0-----:R-:W-:-:S05]  /*0270*/  @!P1 IMAD.WIDE R8, R7, 0x4, R8 ;  /* 0x0000000407089825 */ /* 0x001fca00078e0208 */
[----:B------:R-:W2:Y:S01]  /*0280*/  @!P1 LDG.E R26, desc[UR8][R8.64] ;  /* 0x00000008081a9981 */ /* 0x000ea2000c1e1900 */
[----:B-1----:R-:W-:-:S05]  /*0290*/  @!P0 IMAD.WIDE.U32 R10, R6, 0x4, R10 ;  /* 0x00000004060a8825 */ /* 0x002fca00078e000a */
[----:B------:R-:W3:Y:S01]  /*02a0*/  @!P0 LDG.E R22, desc[UR8][R10.64] ;  /* 0x000000080a168981 */ /* 0x000ee2000c1e1900 */
[----:B------:R-:W-:-:S05]  /*02b0*/  VIADD R20, R20, 0x1 ;  /* 0x0000000114147836 */ /* 0x000fca0000000000 */
[----:B------:R-:W-:Y:S02]  /*02c0*/  ISETP.NE.AND P0, PT, R20, RZ, PT ;  /* 0x000000ff1400720c */ /* 0x000fe40003f05270 */
[----:B------:R-:W-:Y:S02]  /*02d0*/  IADD3 R3, PT, PT, R3, 0x10, RZ ;  /* 0x0000001003037810 */ /* 0x000fe40007ffe0ff */
[----:B------:R-:W-:Y:S02]  /*02e0*/  IADD3 R17, PT, PT, R17, 0x10, RZ ;  /* 0x0000001011117810 */ /* 0x000fe40007ffe0ff */
[----:B------:R-:W-:Y:S02]  /*02f0*/  LEA R7, R0, R7, 0x4 ;  /* 0x0000000700077211 */ /* 0x000fe400078e20ff */
[----:B------:R-:W-:Y:S01]  /*0300*/  IADD3 R6, PT, PT, R6, 0x10, RZ ;  /* 0x0000001006067810 */ /* 0x000fe20007ffe0ff */
[----:B---3--:R-:W-:Y:S04]  /*0310*/  STS [R21], R22 ;  /* 0x0000001615007388 */ /* 0x008fe80000000800 */
[----:B--2---:R-:W-:Y:S01]  /*0320*/  STS [R19], R26 ;  /* 0x0000001a13007388 */ /* 0x004fe20000000800 */
[----:B------:R-:W-:Y:S06]  /*0330*/  BAR.SYNC.DEFER_BLOCKING 0x0 ;  /* 0x0000000000007b1d */ /* 0x000fec0000010000 */
[----:B------:R-:W-:Y:S04]  /*0340*/  LDS R27, [R18] ;  /* 0x00000000121b7984 */ /* 0x000fe80000000800 */
[----:B------:R-:W0:Y:S04]  /*0350*/  LDS.128 R12, [R16] ;  /* 0x00000000100c7984 */ /* 0x000e280000000c00 */
[----:B------:R-:W1:Y:S04]  /*0360*/  LDS R29, [R18+0x40] ;  /* 0x00004000121d7984 */ /* 0x000e680000000800 */
[----:B------:R-:W2:Y:S04]  /*0370*/  LDS R25, [R18+0x80] ;  /* 0x0000800012197984 */ /* 0x000ea80000000800 */
[----:B------:R-:W3:Y:S04]  /*0380*/  LDS R24, [R18+0xc0] ;  /* 0x0000c00012187984 */ /* 0x000ee80000000800 */
[----:B------:R-:W-:Y:S04]  /*0390*/  LDS.128 R8, [R16+0x10] ;  /* 0x0000100010087984 */ /* 0x000fe80000000c00 */
[----:B------:R-:W-:Y:S04]  /*03a0*/  LDS R22, [R18+0x140] ;  /* 0x0001400012167984 */ /* 0x000fe80000000800 */
[----:B------:R-:W-:Y:S01]  /*03b0*/  LDS R26, [R18+0x1c0] ;  /* 0x0001c000121a7984 */ /* 0x000fe20000000800 */
[----:B0-----:R-:W-:-:S03]  /*03c0*/  FFMA R12, R12, R27, R23 ;  /* 0x0000001b0c0c7223 */ /* 0x001fc60000000017 */
[----:B------:R-:W0:Y:S01]  /*03d0*/  LDS R23, [R18+0x100] ;  /* 0x0001000012177984 */ /* 0x000e220000000800 */
[----:B-1----:R-:W-:-:S03]  /*03e0*/  FFMA R12, R29, R13, R12 ;  /* 0x0000000d1d0c7223 */ /* 0x002fc6000000000c */
[----:B------:R-:W-:Y:S01]  /*03f0*/  LDS R27, [R18+0x200] ;  /* 0x00020000121b7984 */ /* 0x000fe20000000800 */
[----:B--2---:R-:W-:-:S03]  /*0400*/  FFMA R13, R25, R14, R12 ;  /* 0x0000000e190d7223 */ /* 0x004fc6000000000c */
[----:B------:R-:W1:Y:S01]  /*0410*/  LDS R25, [R18+0x180] ;  /* 0x0001800012197984 */ /* 0x000e620000000800 */
[----:B---3--:R-:W-:-:S03]  /*0420*/  FFMA R13, R24, R15, R13 ;  /* 0x0000000f180d7223 */ /* 0x008fc6000000000d */
[----:B------:R-:W-:Y:S01]  /*0430*/  LDS R24, [R18+0x240] ;  /* 0x0002400012187984 */ /* 0x000fe20000000800 */
[----:B0-----:R-:W-:-:S03]  /*0440*/  FFMA R23, R8, R23, R13 ;  /* 0x0000001708177223 */ /* 0x001fc6000000000d */
[----:B------:R-:W0:Y:S01]  /*0450*/  LDS.128 R12, [R16+0x20] ;  /* 0x00002000100c7984 */ /* 0x000e220000000c00 */
[----:B------:R-:W-:-:S03]  /*0460*/  FFMA R22, R22, R9, R23 ;  /* 0x0000000916167223 */ /* 0x000fc60000000017 */
[----:B------:R-:W2:Y:S01]  /*0470*/  LDS R23, [R18+0x280] ;  /* 0x0002800012177984 */ /* 0x000ea20000000800 */
[----:B-1----:R-:W-:-:S03]  /*0480*/  FFMA R25, R25, R10, R22 ;  /* 0x0000000a19197223 */ /* 0x002fc60000000016 */
[----:B------:R-:W1:Y:S01]  /*0490*/  LDS R22, [R18+0x2c0] ;  /* 0x0002c00012167984 */ /* 0x000e620000000800 */
[----:B------:R-:W-:-:S03]  /*04a0*/  FFMA R11, R26, R11, R25 ;  /* 0x0000000b1a0b7223 */ /* 0x000fc60000000019 */
[----:B------:R-:W-:Y:S01]  /*04b0*/  LDS R25, [R18+0x300] ;  /* 0x0003000012197984 */ /* 0x000fe20000000800 */
[----:B0-----:R-:W-:-:S03]  /*04c0*/  FFMA R27, R12, R27, R11 ;  /* 0x0000001b0c1b7223 */ /* 0x001fc6000000000b */
[----:B------:R-:W0:Y:S01]  /*04d0*/  LDS.128 R8, [R16+0x30] ;  /* 0x0000300010087984 */ /* 0x000e220000000c00 */
[----:B------:R-:W-:-:S03]  /*04e0*/  FFMA R24, R24, R13, R27 ;  /* 0x0000000d18187223 */ /* 0x000fc6000000001b */
[----:B------:R-:W3:Y:S04]  /*04f0*/  LDS R27, [R18+0x340] ;  /* 0x00034000121b7984 */ /* 0x000ee80000000800 */
[----:B------:R-:W4:Y:S04]  /*0500*/  LDS R13, [R18+0x380] ;  /* 0x00038000120d7984 */ /* 0x000f280000000800 */
[----:B------:R-:W5:Y:S01]  /*0510*/  LDS R12, [R18+0x3c0] ;  /* 0x0003c000120c7984 */ /* 0x000f620000000800 */
[----:B--2---:R-:W-:-:S04]  /*0520*/  FFMA R23, R23, R14, R24 ;  /* 0x0000000e17177223 */ /* 0x004fc80000000018 */
[----:B-1----:R-:W-:-:S04]  /*0530*/  FFMA R15, R22, R15, R23 ;  /* 0x0000000f160f7223 */ /* 0x002fc80000000017 */
[----:B0-----:R-:W-:-:S04]  /*0540*/  FFMA R8, R8, R25, R15 ;  /* 0x0000001908087223 */ /* 0x001fc8000000000f */
[----:B---3--:R-:W-:-:S04]  /*0550*/  FFMA R8, R27, R9, R8 ;  /* 0x000000091b087223 */ /* 0x008fc80000000008 */
[----:B----4-:R-:W-:-:S04]  /*0560*/  FFMA R13, R13, R10, R8 ;  /* 0x0000000a0d0d7223 */ /* 0x010fc80000000008 */
[----:B-----5:R-:W-:Y:S01]  /*0570*/  FFMA R23, R12, R11, R13 ;  /* 0x0000000b0c177223 */ /* 0x020fe2000000000d */
[----:B------:R-:W-:Y:S06]  /*0580*/  BAR.SYNC.DEFER_BLOCKING 0x0 ;  /* 0x0000000000007b1d */ /* 0x000fec0000010000 */
[----:B------:R-:W-:Y:S05]  /*0590*/  @P0 BRA `(.L_x_4) ;  /* 0xfffffffc00100947 */ /* 0x000fea000383ffff */
.L_x_3:
[----:B------:R-:W-:-:S04]  /*05a0*/  VIMNMX R3, PT, PT, R5, R2, !PT ;  /* 0x0000000205037248 */ /* 0x000fc80007fe0100 */
[----:B------:R-:W-:-:S13]  /*05b0*/  ISETP.GE.AND P0, PT, R3, R0, PT ;  /* 0x000000000300720c */ /* 0x000fda0003f06270 */
[----:B------:R-:W-:Y:S05]  /*05c0*/  @P0 EXIT ;  /* 0x000000000000094d */ /* 0x000fea0003800000 */
[----:B------:R-:W0:Y:S01]  /*05d0*/  LDC.64 R6, c[0x0][0x390] ;  /* 0x0000e400ff067b82 */ /* 0x000e220000000a00 */
[----:B------:R-:W-:-:S04]  /*05e0*/  IMAD R3, R5, R0, R2 ;  /* 0x0000000005037224 */ /* 0x000fc800078e0202 */
[----:B0-----:R-:W-:-:S05]  /*05f0*/  IMAD.WIDE R2, R3, 0x4, R6 ;  /* 0x0000000403027825 */ /* 0x001fca00078e0206 */
[----:B------:R-:W-:Y:S01]  /*0600*/  STG.E desc[UR8][R2.64], R23 ;  /* 0x0000001702007986 */ /* 0x000fe2000c101908 */
[----:B------:R-:W-:Y:S05]  /*0610*/  EXIT ;  /* 0x000000000000794d */ /* 0x000fea0003800000 */
.L_x_5:
        /* <DEDUP_REMOVED lines=14> */
.L_x_9:


//--------------------- .nv.shared.reserved.0     --------------------------
	.section	.nv.shared.reserved.0,"aw",@nobits
	.weak		__nv_reservedSMEM_offset_0_alias
	.size		__nv_reservedSMEM_offset_0_alias, 0, 64
	.other		__nv_reservedSMEM_offset_0_alias,@"STO_CUDA_RESERVED_SHARED STV_DEFAULT"
__nv_reservedSMEM_offset_0_alias:
	.zero		0
	.zero		64


//--------------------- .nv.shared._Z11matMulTiledPKfS0_Pfi --------------------------
	.section	.nv.shared._Z11matMulTiledPKfS0_Pfi,"aw",@nobits
	.sectionflags	@""
	.align	4
.nv.shared._Z11matMulTiledPKfS0_Pfi:
	.zero		3072


//--------------------- .nv.constant0._Z14combine_resultPfPKfS1_S1_i --------------------------
	.section	.nv.constant0._Z14combine_resultPfPKfS1_S1_i,"a",@progbits
	.sectionflags	@""
	.align	4
.nv.constant0._Z14combine_resultPfPKfS1_S1_i:
	.zero		932


//--------------------- .nv.constant0._Z11right_scalePKfPfS0_i --------------------------
	.section	.nv.constant0._Z11right_scalePKfPfS0_i,"a",@progbits
	.sectionflags	@""
	.align	4
.nv.constant0._Z11right_scalePKfPfS0_i:
	.zero		924


//--------------------- .nv.constant0._Z10left_scalePKfPfS0_i --------------------------
	.section	.nv.constant0._Z10left_scalePKfPfS0_i,"a",@progbits
	.sectionflags	@""
	.align	4
.nv.constant0._Z10left_scalePKfPfS0_i:
	.zero		924


//--------------------- .nv.constant0._Z11matMulTiledPKfS0_Pfi --------------------------
	.section	.nv.constant0._Z11matMulTiledPKfS0_Pfi,"a",@progbits
	.sectionflags	@""
	.align	4
.nv.constant0._Z11matMulTiledPKfS0_Pfi:
	.zero		924


//--------------------- SYMBOLS --------------------------

	.type		.nv.reservedSmem.offset0,@object
	.size		.nv.reservedSmem.offset0,0x4
	.type		.nv.reservedSmem.cap,@object
	.size		.nv.reservedSmem.cap,0x4
